//
// Generated by NVIDIA NVVM Compiler
//
// Compiler Build ID: CL-36424714
// Cuda compilation tools, release 13.0, V13.0.88
// Based on NVVM 20.0.0
//

.version 9.0
.target sm_100
.address_size 64

	// .globl	_Z16swapMinAheadOfMePii
.extern .func  (.param .b32 func_retval0) vprintf
(
	.param .b64 vprintf_param_0,
	.param .b64 vprintf_param_1
)
;
.global .align 1 .b8 $str[59] = {84, 104, 114, 101, 97, 100, 32, 37, 100, 58, 32, 83, 119, 97, 112, 112, 101, 100, 32, 37, 100, 32, 119, 105, 116, 104, 32, 37, 100, 44, 32, 99, 111, 122, 32, 105, 32, 61, 32, 37, 100, 32, 97, 110, 100, 32, 109, 105, 110, 105, 100, 120, 32, 61, 32, 37, 100, 10};

.visible .entry _Z16swapMinAheadOfMePii(
	.param .u64 .ptr .align 1 _Z16swapMinAheadOfMePii_param_0,
	.param .u32 _Z16swapMinAheadOfMePii_param_1
)
{
	.local .align 8 .b8 	__local_depot0[24];
	.reg .b64 	%SP;
	.reg .b64 	%SPL;
	.reg .pred 	%p<41>;
	.reg .b32 	%r<183>;
	.reg .b64 	%rd<79>;

	mov.u64 	%SPL, __local_depot0;
	cvta.local.u64 	%SP, %SPL;
	ld.param.u64 	%rd2, [_Z16swapMinAheadOfMePii_param_0];
	ld.param.u32 	%r43, [_Z16swapMinAheadOfMePii_param_1];
	cvta.to.global.u64 	%rd1, %rd2;
	mov.u32 	%r1, %tid.x;
	mov.u32 	%r44, %ctaid.x;
	mov.u32 	%r45, %ntid.x;
	mul.lo.s32 	%r2, %r44, %r45;
	add.s32 	%r3, %r2, %r1;
	setp.gt.s32 	%p1, %r3, %r43;
	@%p1 bra 	$L__BB0_19;
	add.s32 	%r172, %r3, 1;
	setp.ge.s32 	%p2, %r172, %r43;
	mov.u32 	%r180, %r3;
	@%p2 bra 	$L__BB0_15;
	not.b32 	%r47, %r2;
	add.s32 	%r48, %r43, %r47;
	sub.s32 	%r5, %r48, %r1;
	sub.s32 	%r49, %r43, %r3;
	add.s32 	%r50, %r49, -2;
	and.b32  	%r6, %r5, 15;
	setp.lt.u32 	%p3, %r50, 15;
	mov.u32 	%r180, %r3;
	@%p3 bra 	$L__BB0_6;
	and.b32  	%r51, %r5, -16;
	neg.s32 	%r165, %r51;
	mov.u32 	%r166, %r3;
	mov.u32 	%r180, %r3;
$L__BB0_4:
	.pragma "nounroll";
	add.s32 	%r52, %r166, 1;
	mul.wide.s32 	%rd3, %r52, 4;
	add.s64 	%rd4, %rd1, %rd3;
	ld.global.u32 	%r53, [%rd4];
	mul.wide.s32 	%rd5, %r180, 4;
	add.s64 	%rd6, %rd1, %rd5;
	ld.global.u32 	%r54, [%rd6];
	setp.lt.s32 	%p4, %r53, %r54;
	selp.b32 	%r55, %r52, %r180, %p4;
	ld.global.u32 	%r56, [%rd4+4];
	mul.wide.s32 	%rd7, %r55, 4;
	add.s64 	%rd8, %rd1, %rd7;
	ld.global.u32 	%r57, [%rd8];
	setp.lt.s32 	%p5, %r56, %r57;
	add.s32 	%r58, %r166, 2;
	selp.b32 	%r59, %r58, %r55, %p5;
	ld.global.u32 	%r60, [%rd4+8];
	mul.wide.s32 	%rd9, %r59, 4;
	add.s64 	%rd10, %rd1, %rd9;
	ld.global.u32 	%r61, [%rd10];
	setp.lt.s32 	%p6, %r60, %r61;
	add.s32 	%r62, %r166, 3;
	selp.b32 	%r63, %r62, %r59, %p6;
	ld.global.u32 	%r64, [%rd4+12];
	mul.wide.s32 	%rd11, %r63, 4;
	add.s64 	%rd12, %rd1, %rd11;
	ld.global.u32 	%r65, [%rd12];
	setp.lt.s32 	%p7, %r64, %r65;
	add.s32 	%r66, %r166, 4;
	selp.b32 	%r67, %r66, %r63, %p7;
	ld.global.u32 	%r68, [%rd4+16];
	mul.wide.s32 	%rd13, %r67, 4;
	add.s64 	%rd14, %rd1, %rd13;
	ld.global.u32 	%r69, [%rd14];
	setp.lt.s32 	%p8, %r68, %r69;
	add.s32 	%r70, %r166, 5;
	selp.b32 	%r71, %r70, %r67, %p8;
	ld.global.u32 	%r72, [%rd4+20];
	mul.wide.s32 	%rd15, %r71, 4;
	add.s64 	%rd16, %rd1, %rd15;
	ld.global.u32 	%r73, [%rd16];
	setp.lt.s32 	%p9, %r72, %r73;
	add.s32 	%r74, %r166, 6;
	selp.b32 	%r75, %r74, %r71, %p9;
	ld.global.u32 	%r76, [%rd4+24];
	mul.wide.s32 	%rd17, %r75, 4;
	add.s64 	%rd18, %rd1, %rd17;
	ld.global.u32 	%r77, [%rd18];
	setp.lt.s32 	%p10, %r76, %r77;
	add.s32 	%r78, %r166, 7;
	selp.b32 	%r79, %r78, %r75, %p10;
	ld.global.u32 	%r80, [%rd4+28];
	mul.wide.s32 	%rd19, %r79, 4;
	add.s64 	%rd20, %rd1, %rd19;
	ld.global.u32 	%r81, [%rd20];
	setp.lt.s32 	%p11, %r80, %r81;
	add.s32 	%r82, %r166, 8;
	selp.b32 	%r83, %r82, %r79, %p11;
	ld.global.u32 	%r84, [%rd4+32];
	mul.wide.s32 	%rd21, %r83, 4;
	add.s64 	%rd22, %rd1, %rd21;
	ld.global.u32 	%r85, [%rd22];
	setp.lt.s32 	%p12, %r84, %r85;
	add.s32 	%r86, %r166, 9;
	selp.b32 	%r87, %r86, %r83, %p12;
	ld.global.u32 	%r88, [%rd4+36];
	mul.wide.s32 	%rd23, %r87, 4;
	add.s64 	%rd24, %rd1, %rd23;
	ld.global.u32 	%r89, [%rd24];
	setp.lt.s32 	%p13, %r88, %r89;
	add.s32 	%r90, %r166, 10;
	selp.b32 	%r91, %r90, %r87, %p13;
	ld.global.u32 	%r92, [%rd4+40];
	mul.wide.s32 	%rd25, %r91, 4;
	add.s64 	%rd26, %rd1, %rd25;
	ld.global.u32 	%r93, [%rd26];
	setp.lt.s32 	%p14, %r92, %r93;
	add.s32 	%r94, %r166, 11;
	selp.b32 	%r95, %r94, %r91, %p14;
	ld.global.u32 	%r96, [%rd4+44];
	mul.wide.s32 	%rd27, %r95, 4;
	add.s64 	%rd28, %rd1, %rd27;
	ld.global.u32 	%r97, [%rd28];
	setp.lt.s32 	%p15, %r96, %r97;
	add.s32 	%r98, %r166, 12;
	selp.b32 	%r99, %r98, %r95, %p15;
	ld.global.u32 	%r100, [%rd4+48];
	mul.wide.s32 	%rd29, %r99, 4;
	add.s64 	%rd30, %rd1, %rd29;
	ld.global.u32 	%r101, [%rd30];
	setp.lt.s32 	%p16, %r100, %r101;
	add.s32 	%r102, %r166, 13;
	selp.b32 	%r103, %r102, %r99, %p16;
	ld.global.u32 	%r104, [%rd4+52];
	mul.wide.s32 	%rd31, %r103, 4;
	add.s64 	%rd32, %rd1, %rd31;
	ld.global.u32 	%r105, [%rd32];
	setp.lt.s32 	%p17, %r104, %r105;
	add.s32 	%r106, %r166, 14;
	selp.b32 	%r107, %r106, %r103, %p17;
	ld.global.u32 	%r108, [%rd4+56];
	mul.wide.s32 	%rd33, %r107, 4;
	add.s64 	%rd34, %rd1, %rd33;
	ld.global.u32 	%r109, [%rd34];
	setp.lt.s32 	%p18, %r108, %r109;
	add.s32 	%r110, %r166, 15;
	selp.b32 	%r111, %r110, %r107, %p18;
	ld.global.u32 	%r112, [%rd4+60];
	mul.wide.s32 	%rd35, %r111, 4;
	add.s64 	%rd36, %rd1, %rd35;
	ld.global.u32 	%r113, [%rd36];
	setp.lt.s32 	%p19, %r112, %r113;
	add.s32 	%r166, %r166, 16;
	selp.b32 	%r180, %r166, %r111, %p19;
	add.s32 	%r165, %r165, 16;
	setp.ne.s32 	%p20, %r165, 0;
	@%p20 bra 	$L__BB0_4;
	add.s32 	%r172, %r166, 1;
$L__BB0_6:
	setp.eq.s32 	%p21, %r6, 0;
	@%p21 bra 	$L__BB0_15;
	and.b32  	%r18, %r5, 7;
	setp.lt.u32 	%p22, %r6, 8;
	@%p22 bra 	$L__BB0_9;
	mul.wide.s32 	%rd37, %r172, 4;
	add.s64 	%rd38, %rd1, %rd37;
	ld.global.u32 	%r115, [%rd38];
	mul.wide.s32 	%rd39, %r180, 4;
	add.s64 	%rd40, %rd1, %rd39;
	ld.global.u32 	%r116, [%rd40];
	setp.lt.s32 	%p23, %r115, %r116;
	selp.b32 	%r117, %r172, %r180, %p23;
	add.s32 	%r118, %r172, 1;
	ld.global.u32 	%r119, [%rd38+4];
	mul.wide.s32 	%rd41, %r117, 4;
	add.s64 	%rd42, %rd1, %rd41;
	ld.global.u32 	%r120, [%rd42];
	setp.lt.s32 	%p24, %r119, %r120;
	selp.b32 	%r121, %r118, %r117, %p24;
	add.s32 	%r122, %r172, 2;
	ld.global.u32 	%r123, [%rd38+8];
	mul.wide.s32 	%rd43, %r121, 4;
	add.s64 	%rd44, %rd1, %rd43;
	ld.global.u32 	%r124, [%rd44];
	setp.lt.s32 	%p25, %r123, %r124;
	selp.b32 	%r125, %r122, %r121, %p25;
	add.s32 	%r126, %r172, 3;
	ld.global.u32 	%r127, [%rd38+12];
	mul.wide.s32 	%rd45, %r125, 4;
	add.s64 	%rd46, %rd1, %rd45;
	ld.global.u32 	%r128, [%rd46];
	setp.lt.s32 	%p26, %r127, %r128;
	selp.b32 	%r129, %r126, %r125, %p26;
	add.s32 	%r130, %r172, 4;
	ld.global.u32 	%r131, [%rd38+16];
	mul.wide.s32 	%rd47, %r129, 4;
	add.s64 	%rd48, %rd1, %rd47;
	ld.global.u32 	%r132, [%rd48];
	setp.lt.s32 	%p27, %r131, %r132;
	selp.b32 	%r133, %r130, %r129, %p27;
	add.s32 	%r134, %r172, 5;
	ld.global.u32 	%r135, [%rd38+20];
	mul.wide.s32 	%rd49, %r133, 4;
	add.s64 	%rd50, %rd1, %rd49;
	ld.global.u32 	%r136, [%rd50];
	setp.lt.s32 	%p28, %r135, %r136;
	selp.b32 	%r137, %r134, %r133, %p28;
	add.s32 	%r138, %r172, 6;
	ld.global.u32 	%r139, [%rd38+24];
	mul.wide.s32 	%rd51, %r137, 4;
	add.s64 	%rd52, %rd1, %rd51;
	ld.global.u32 	%r140, [%rd52];
	setp.lt.s32 	%p29, %r139, %r140;
	selp.b32 	%r141, %r138, %r137, %p29;
	add.s32 	%r142, %r172, 7;
	ld.global.u32 	%r143, [%rd38+28];
	mul.wide.s32 	%rd53, %r141, 4;
	add.s64 	%rd54, %rd1, %rd53;
	ld.global.u32 	%r144, [%rd54];
	setp.lt.s32 	%p30, %r143, %r144;
	selp.b32 	%r180, %r142, %r141, %p30;
	add.s32 	%r172, %r172, 8;
$L__BB0_9:
	setp.eq.s32 	%p31, %r18, 0;
	@%p31 bra 	$L__BB0_15;
	and.b32  	%r24, %r5, 3;
	setp.lt.u32 	%p32, %r18, 4;
	@%p32 bra 	$L__BB0_12;
	mul.wide.s32 	%rd55, %r172, 4;
	add.s64 	%rd56, %rd1, %rd55;
	ld.global.u32 	%r146, [%rd56];
	mul.wide.s32 	%rd57, %r180, 4;
	add.s64 	%rd58, %rd1, %rd57;
	ld.global.u32 	%r147, [%rd58];
	setp.lt.s32 	%p33, %r146, %r147;
	selp.b32 	%r148, %r172, %r180, %p33;
	add.s32 	%r149, %r172, 1;
	ld.global.u32 	%r150, [%rd56+4];
	mul.wide.s32 	%rd59, %r148, 4;
	add.s64 	%rd60, %rd1, %rd59;
	ld.global.u32 	%r151, [%rd60];
	setp.lt.s32 	%p34, %r150, %r151;
	selp.b32 	%r152, %r149, %r148, %p34;
	add.s32 	%r153, %r172, 2;
	ld.global.u32 	%r154, [%rd56+8];
	mul.wide.s32 	%rd61, %r152, 4;
	add.s64 	%rd62, %rd1, %rd61;
	ld.global.u32 	%r155, [%rd62];
	setp.lt.s32 	%p35, %r154, %r155;
	selp.b32 	%r156, %r153, %r152, %p35;
	add.s32 	%r157, %r172, 3;
	ld.global.u32 	%r158, [%rd56+12];
	mul.wide.s32 	%rd63, %r156, 4;
	add.s64 	%rd64, %rd1, %rd63;
	ld.global.u32 	%r159, [%rd64];
	setp.lt.s32 	%p36, %r158, %r159;
	selp.b32 	%r180, %r157, %r156, %p36;
	add.s32 	%r172, %r172, 4;
$L__BB0_12:
	setp.eq.s32 	%p37, %r24, 0;
	@%p37 bra 	$L__BB0_15;
	neg.s32 	%r177, %r24;
$L__BB0_14:
	.pragma "nounroll";
	mul.wide.s32 	%rd65, %r172, 4;
	add.s64 	%rd66, %rd1, %rd65;
	ld.global.u32 	%r160, [%rd66];
	mul.wide.s32 	%rd67, %r180, 4;
	add.s64 	%rd68, %rd1, %rd67;
	ld.global.u32 	%r161, [%rd68];
	setp.lt.s32 	%p38, %r160, %r161;
	selp.b32 	%r180, %r172, %r180, %p38;
	add.s32 	%r172, %r172, 1;
	add.s32 	%r177, %r177, 1;
	setp.ne.s32 	%p39, %r177, 0;
	@%p39 bra 	$L__BB0_14;
$L__BB0_15:
	setp.ne.s32 	%p40, %r180, %r3;
	@%p40 bra 	$L__BB0_17;
	mul.wide.s32 	%rd73, %r3, 4;
	add.s64 	%rd74, %rd1, %rd73;
	ld.global.u32 	%r181, [%rd74];
	mov.u32 	%r182, %r181;
	bra.uni 	$L__BB0_18;
$L__BB0_17:
	mul.wide.s32 	%rd69, %r3, 4;
	add.s64 	%rd70, %rd1, %rd69;
	ld.global.u32 	%r182, [%rd70];
	mul.wide.s32 	%rd71, %r180, 4;
	add.s64 	%rd72, %rd1, %rd71;
	ld.global.u32 	%r162, [%rd72];
	st.global.u32 	[%rd70], %r162;
	st.global.u32 	[%rd72], %r182;
	ld.global.u32 	%r181, [%rd70];
$L__BB0_18:
	add.u64 	%rd75, %SP, 0;
	add.u64 	%rd76, %SPL, 0;
	st.local.v2.u32 	[%rd76], {%r3, %r181};
	st.local.v2.u32 	[%rd76+8], {%r182, %r3};
	st.local.u32 	[%rd76+16], %r180;
	mov.u64 	%rd77, $str;
	cvta.global.u64 	%rd78, %rd77;
	{ // callseq 0, 0
	.param .b64 param0;
	st.param.b64 	[param0], %rd78;
	.param .b64 param1;
	st.param.b64 	[param1], %rd75;
	.param .b32 retval0;
	call.uni (retval0), 
	vprintf, 
	(
	param0, 
	param1
	);
	ld.param.b32 	%r163, [retval0];
	} // callseq 0
$L__BB0_19:
	ret;

}


// ===== COMPILED SASS (sm_100) =====

	.target	sm_100

	.elftype	@"ET_EXEC"


//--------------------- .note.nv.tkinfo           --------------------------
	.section	.note.nv.tkinfo,"",@"SHT_NOTE"
	.sectionflags	@"SHF_NOTE_NV_TKINFO"
	.tkinfo
        /*0018*/ 	.word	0x00000002
        /*0030*/ 	.string	""
        /*0030*/ 	.string	"ptxas"
        /*0030*/ 	.string	"Cuda compilation tools, release 13.0, V13.0.88"
        /*0030*/ 	.string	"Build cuda_13.0.r13.0/compiler.36424714_0"
        /*0030*/ 	.string	"-arch sm_100 -m 64 "



//--------------------- .note.nv.cuinfo           --------------------------
	.section	.note.nv.cuinfo,"",@"SHT_NOTE"
	.sectionflags	@"SHF_NOTE_NV_CUINFO"
        /*0018*/ 	.short	0x0002
        /*001a*/ 	.short	0x0064
        /*001c*/ 	.short	0x0082
	.zero		2


//--------------------- .nv.info                  --------------------------
	.section	.nv.info,"",@"SHT_CUDA_INFO"
	.align	4


	//----- nvinfo : EIATTR_REGCOUNT
	.align		4
        /*0000*/ 	.byte	0x04, 0x2f
        /*0002*/ 	.short	(.L_2 - .L_1)
	.align		4
.L_1:
        /*0004*/ 	.word	index@(_Z16swapMinAheadOfMePii)
        /*0008*/ 	.word	0x00000018


	//----- nvinfo : EIATTR_FRAME_SIZE
	.align		4
.L_2:
        /*000c*/ 	.byte	0x04, 0x11
        /*000e*/ 	.short	(.L_4 - .L_3)
	.align		4
.L_3:
        /*0010*/ 	.word	index@(_Z16swapMinAheadOfMePii)
        /*0014*/ 	.word	0x00000018


	//----- nvinfo : EIATTR_MIN_STACK_SIZE
	.align		4
.L_4:
        /*0018*/ 	.byte	0x04, 0x12
        /*001a*/ 	.short	(.L_6 - .L_5)
	.align		4
.L_5:
        /*001c*/ 	.word	index@(_Z16swapMinAheadOfMePii)
        /*0020*/ 	.word	0x00000018
.L_6:


//--------------------- .nv.compat                --------------------------
	.section	.nv.compat,"",@"SHT_CUDA_COMPAT_INFO"
	.align	4
        /*0000*/ 	.byte	0x02, 0x09, 0x00, 0x00, 0x02, 0x02, 0x01, 0x00, 0x02, 0x05, 0x05, 0x00, 0x03, 0x07, 0x01, 0x01
        /*0010*/ 	.byte	0x02, 0x03, 0x00, 0x00, 0x02, 0x06, 0x01, 0x00, 0x04, 0x0b, 0x08, 0x00, 0x09, 0x00, 0x00, 0x00
        /*0020*/ 	.byte	0x00, 0x00, 0x00, 0x00


//--------------------- .nv.info._Z16swapMinAheadOfMePii --------------------------
	.section	.nv.info._Z16swapMinAheadOfMePii,"",@"SHT_CUDA_INFO"
	.sectionflags	@""
	.align	4


	//----- nvinfo : EIATTR_CUDA_API_VERSION
	.align		4
        /*0000*/ 	.byte	0x04, 0x37
        /*0002*/ 	.short	(.L_8 - .L_7)
.L_7:
        /*0004*/ 	.word	0x00000082


	//----- nvinfo : EIATTR_KPARAM_INFO
	.align		4
.L_8:
        /*0008*/ 	.byte	0x04, 0x17
        /*000a*/ 	.short	(.L_10 - .L_9)
.L_9:
        /*000c*/ 	.word	0x00000000
        /*0010*/ 	.short	0x0001
        /*0012*/ 	.short	0x0008
        /*0014*/ 	.byte	0x00, 0xf0, 0x11, 0x00


	//----- nvinfo : EIATTR_KPARAM_INFO
	.align		4
.L_10:
        /*0018*/ 	.byte	0x04, 0x17
        /*001a*/ 	.short	(.L_12 - .L_11)
.L_11:
        /*001c*/ 	.word	0x00000000
        /*0020*/ 	.short	0x0000
        /*0022*/ 	.short	0x0000
        /*0024*/ 	.byte	0x00, 0xf5, 0x21, 0x00


	//----- nvinfo : EIATTR_SPARSE_MMA_MASK
	.align		4
.L_12:
        /*0028*/ 	.byte	0x03, 0x50
        /*002a*/ 	.short	0x0000


	//----- nvinfo : EIATTR_MAXREG_COUNT
	.align		4
        /*002c*/ 	.byte	0x03, 0x1b
        /*002e*/ 	.short	0x00ff


	//----- nvinfo : EIATTR_EXTERNS
	.align		4
        /*0030*/ 	.byte	0x04, 0x0f
        /*0032*/ 	.short	(.L_14 - .L_13)


	//   ....[0]....
	.align		4
.L_13:
        /*0034*/ 	.word	index@(vprintf)


	//----- nvinfo : EIATTR_MERCURY_ISA_VERSION
	.align		4
.L_14:
        /*0038*/ 	.byte	0x03, 0x5f
        /*003a*/ 	.short	0x0101


	//----- nvinfo : EIATTR_VRC_CTA_INIT_COUNT
	.align		4
        /*003c*/ 	.byte	0x02, 0x4a
	.zero		1
	.zero		1


	//----- nvinfo : EIATTR_SYSCALL_OFFSETS
	.align		4
        /*0040*/ 	.byte	0x04, 0x46
        /*0042*/ 	.short	(.L_16 - .L_15)


	//   ....[0]....
.L_15:
        /*0044*/ 	.word	0x00000ef0


	//----- nvinfo : EIATTR_EXIT_INSTR_OFFSETS
	.align		4
.L_16:
        /*0048*/ 	.byte	0x04, 0x1c
        /*004a*/ 	.short	(.L_18 - .L_17)


	//   ....[0]....
.L_17:
        /*004c*/ 	.word	0x000000d0


	//   ....[1]....
        /*0050*/ 	.word	0x00000f00


	//----- nvinfo : EIATTR_CRS_STACK_SIZE
	.align		4
.L_18:
        /*0054*/ 	.byte	0x04, 0x1e
        /*0056*/ 	.short	(.L_20 - .L_19)
.L_19:
        /*0058*/ 	.word	0x00000000


	//----- nvinfo : EIATTR_CBANK_PARAM_SIZE
	.align		4
.L_20:
        /*005c*/ 	.byte	0x03, 0x19
        /*005e*/ 	.short	0x000c


	//----- nvinfo : EIATTR_PARAM_CBANK
	.align		4
        /*0060*/ 	.byte	0x04, 0x0a
        /*0062*/ 	.short	(.L_22 - .L_21)
	.align		4
.L_21:
        /*0064*/ 	.word	index@(.nv.constant0._Z16swapMinAheadOfMePii)
        /*0068*/ 	.short	0x0380
        /*006a*/ 	.short	0x000c


	//----- nvinfo : EIATTR_SW_WAR
	.align		4
.L_22:
        /*006c*/ 	.byte	0x04, 0x36
        /*006e*/ 	.short	(.L_24 - .L_23)
.L_23:
        /*0070*/ 	.word	0x00000008
.L_24:


//--------------------- .nv.callgraph             --------------------------
	.section	.nv.callgraph,"",@"SHT_CUDA_CALLGRAPH"
	.align	4
	.sectionentsize	8
	.align		4
        /*0000*/ 	.word	0x00000000
	.align		4
        /*0004*/ 	.word	0xffffffff
	.align		4
        /*0008*/ 	.word	index@(_Z16swapMinAheadOfMePii)
	.align		4
        /*000c*/ 	.word	index@(vprintf)
	.align		4
        /*0010*/ 	.word	0x00000000
	.align		4
        /*0014*/ 	.word	0xfffffffe
	.align		4
        /*0018*/ 	.word	0x00000000
	.align		4
        /*001c*/ 	.word	0xfffffffd
	.align		4
        /*0020*/ 	.word	0x00000000
	.align		4
        /*0024*/ 	.word	0xfffffffc


//--------------------- .nv.constant4             --------------------------
	.section	.nv.constant4,"a",@progbits
	.align	8
	.align		8
.nv.constant4:
        /*0000*/ 	.dword	vprintf
	.align		8
        /*0008*/ 	.dword	$str


//--------------------- .text._Z16swapMinAheadOfMePii --------------------------
	.section	.text._Z16swapMinAheadOfMePii,"ax",@progbits
	.align	128
        .global         _Z16swapMinAheadOfMePii
        .type           _Z16swapMinAheadOfMePii,@function
        .size           _Z16swapMinAheadOfMePii,(.L_x_13 - _Z16swapMinAheadOfMePii)
        .other          _Z16swapMinAheadOfMePii,@"STO_CUDA_ENTRY STV_DEFAULT"
_Z16swapMinAheadOfMePii:
.text._Z16swapMinAheadOfMePii:
[----:B------:R-:W0:Y:S01]  /*0000*/  LDC R1, c[0x0][0x37c] ;  /* 0x0000df00ff017b82 */ /* 0x000e220000000800 */
[----:B------:R-:W1:Y:S07]  /*0010*/  S2R R3, SR_TID.X ;  /* 0x0000000000037919 */ /* 0x000e6e0000002100 */
[----:B------:R-:W2:Y:S01]  /*0020*/  S2UR UR4, SR_CTAID.X ;  /* 0x00000000000479c3 */ /* 0x000ea20000002500 */
[----:B------:R-:W3:Y:S01]  /*0030*/  LDCU UR7, c[0x0][0x2fc] ;  /* 0x00005f80ff0777ac */ /* 0x000ee20008000800 */
[----:B0-----:R-:W-:Y:S01]  /*0040*/  VIADD R1, R1, 0xffffffe8 ;  /* 0xffffffe801017836 */ /* 0x001fe20000000000 */
[----:B------:R-:W2:Y:S05]  /*0050*/  LDCU UR5, c[0x0][0x360] ;  /* 0x00006c00ff0577ac */ /* 0x000eaa0008000800 */
[----:B------:R-:W0:Y:S01]  /*0060*/  LDC R4, c[0x0][0x388] ;  /* 0x0000e200ff047b82 */ /* 0x000e220000000800 */
[----:B------:R-:W4:Y:S01]  /*0070*/  LDCU UR6, c[0x0][0x2f8] ;  /* 0x00005f00ff0677ac */ /* 0x000f220008000800 */
[----:B--2---:R-:W-:Y:S01]  /*0080*/  UIMAD UR4, UR4, UR5, URZ ;  /* 0x00000005040472a4 */ /* 0x004fe2000f8e02ff */
[----:B----4-:R-:W-:-:S05]  /*0090*/  IADD3 R6, P1, PT, R1, UR6, RZ ;  /* 0x0000000601067c10 */ /* 0x010fca000ff3e0ff */
[----:B-1----:R-:W-:Y:S02]  /*00a0*/  VIADD R2, R3, UR4 ;  /* 0x0000000403027c36 */ /* 0x002fe40008000000 */
[----:B---3--:R-:W-:-:S03]  /*00b0*/  IMAD.X R7, RZ, RZ, UR7, P1 ;  /* 0x00000007ff077e24 */ /* 0x008fc600088e06ff */
[----:B0-----:R-:W-:-:S13]  /*00c0*/  ISETP.GT.AND P0, PT, R2, R4, PT ;  /* 0x000000040200720c */ /* 0x001fda0003f04270 */
[----:B------:R-:W-:Y:S05]  /*00d0*/  @P0 EXIT ;  /* 0x000000000000094d */ /* 0x000fea0003800000 */
[----:B------:R-:W-:Y:S01]  /*00e0*/  IADD3 R11, PT, PT, R2, 0x1, RZ ;  /* 0x00000001020b7810 */ /* 0x000fe20007ffe0ff */
[----:B------:R-:W0:Y:S01]  /*00f0*/  LDCU.64 UR6, c[0x0][0x358] ;  /* 0x00006b00ff0677ac */ /* 0x000e220008000a00 */
[----:B------:R-:W-:Y:S01]  /*0100*/  BSSY.RECONVERGENT B0, `(.L_x_0) ;  /* 0x00000ca000007945 */ /* 0x000fe20003800200 */
[----:B------:R-:W-:Y:S01]  /*0110*/  IMAD.MOV.U32 R0, RZ, RZ, R2 ;  /* 0x000000ffff007224 */ /* 0x000fe200078e0002 */
[----:B------:R-:W-:-:S13]  /*0120*/  ISETP.GE.AND P0, PT, R11, R4, PT ;  /* 0x000000040b00720c */ /* 0x000fda0003f06270 */
[----:B------:R-:W-:Y:S05]  /*0130*/  @P0 BRA `(.L_x_1) ;  /* 0x0000000c00180947 */ /* 0x000fea0003800000 */
[----:B------:R-:W-:Y:S01]  /*0140*/  IADD3 R0, PT, PT, -R2, -0x2, R4 ;  /* 0xfffffffe02007810 */ /* 0x000fe20007ffe104 */
[----:B------:R-:W-:Y:S01]  /*0150*/  ULOP3.LUT UR5, URZ, UR4, URZ, 0x33, !UPT ;  /* 0x00000004ff057292 */ /* 0x000fe2000f8e33ff */
[----:B------:R-:W-:Y:S02]  /*0160*/  BSSY.RECONVERGENT B1, `(.L_x_2) ;  /* 0x0000064000017945 */ /* 0x000fe40003800200 */
[----:B------:R-:W-:Y:S01]  /*0170*/  ISETP.GE.U32.AND P0, PT, R0, 0xf, PT ;  /* 0x0000000f0000780c */ /* 0x000fe20003f06070 */
[----:B------:R-:W-:Y:S02]  /*0180*/  IMAD.MOV.U32 R0, RZ, RZ, R2 ;  /* 0x000000ffff007224 */ /* 0x000fe400078e0002 */
[----:B------:R-:W-:-:S04]  /*0190*/  IADD3 R3, PT, PT, -R3, UR5, R4 ;  /* 0x0000000503037c10 */ /* 0x000fc8000fffe104 */
[----:B------:R-:W-:-:S06]  /*01a0*/  LOP3.LUT R12, R3, 0xf, RZ, 0xc0, !PT ;  /* 0x0000000f030c7812 */ /* 0x000fcc00078ec0ff */
[----:B------:R-:W-:Y:S05]  /*01b0*/  @!P0 BRA `(.L_x_3) ;  /* 0x0000000400788947 */ /* 0x000fea0003800000 */
[----:B------:R-:W-:Y:S01]  /*01c0*/  LOP3.LUT R10, R3, 0xfffffff0, RZ, 0xc0, !PT ;  /* 0xfffffff0030a7812 */ /* 0x000fe200078ec0ff */
[----:B------:R-:W-:Y:S01]  /*01d0*/  BSSY.RECONVERGENT B2, `(.L_x_4) ;  /* 0x000005b000027945 */ /* 0x000fe20003800200 */
[----:B------:R-:W-:Y:S01]  /*01e0*/  MOV R11, R2 ;  /* 0x00000002000b7202 */ /* 0x000fe20000000f00 */
[----:B------:R-:W-:Y:S02]  /*01f0*/  IMAD.MOV.U32 R0, RZ, RZ, R2 ;  /* 0x000000ffff007224 */ /* 0x000fe400078e0002 */
[----:B------:R-:W-:-:S07]  /*0200*/  IMAD.MOV R10, RZ, RZ, -R10 ;  /* 0x000000ffff0a7224 */ /* 0x000fce00078e0a0a */
.L_x_5:
[----:B------:R-:W1:Y:S01]  /*0210*/  LDC.64 R8, c[0x0][0x380] ;  /* 0x0000e000ff087b82 */ /* 0x000e620000000a00 */
[----:B------:R-:W-:Y:S01]  /*0220*/  IADD3 R13, PT, PT, R11, 0x1, RZ ;  /* 0x000000010b0d7810 */ /* 0x000fe20007ffe0ff */
[----:B-1----:R-:W-:-:S04]  /*0230*/  IMAD.WIDE R14, R0, 0x4, R8 ;  /* 0x00000004000e7825 */ /* 0x002fc800078e0208 */
[----:B------:R-:W-:Y:S02]  /*0240*/  IMAD.WIDE R4, R13, 0x4, R8 ;  /* 0x000000040d047825 */ /* 0x000fe400078e0208 */
[----:B0-----:R-:W2:Y:S04]  /*0250*/  LDG.E R15, desc[UR6][R14.64] ;  /* 0x000000060e0f7981 */ /* 0x001ea8000c1e1900 */
[----:B------:R-:W2:Y:S02]  /*0260*/  LDG.E R16, desc[UR6][R4.64] ;  /* 0x0000000604107981 */ /* 0x000ea4000c1e1900 */
[----:B--2---:R-:W-:-:S04]  /*0270*/  ISETP.GE.AND P0, PT, R16, R15, PT ;  /* 0x0000000f1000720c */ /* 0x004fc80003f06270 */
[----:B------:R-:W-:Y:S02]  /*0280*/  SEL R13, R13, R0, !P0 ;  /* 0x000000000d0d7207 */ /* 0x000fe40004000000 */
[----:B------:R-:W2:Y:S03]  /*0290*/  LDG.E R0, desc[UR6][R4.64+0x4] ;  /* 0x0000040604007981 */ /* 0x000ea6000c1e1900 */
[----:B------:R-:W-:-:S06]  /*02a0*/  IMAD.WIDE R16, R13, 0x4, R8 ;  /* 0x000000040d107825 */ /* 0x000fcc00078e0208 */
[----:B------:R-:W2:Y:S02]  /*02b0*/  LDG.E R17, desc[UR6][R16.64] ;  /* 0x0000000610117981 */ /* 0x000ea4000c1e1900 */
[----:B--2---:R-:W-:Y:S02]  /*02c0*/  ISETP.GE.AND P0, PT, R0, R17, PT ;  /* 0x000000110000720c */ /* 0x004fe40003f06270 */
[----:B------:R-:W2:Y:S11]  /*02d0*/  LDG.E R0, desc[UR6][R4.64+0x8] ;  /* 0x0000080604007981 */ /* 0x000eb6000c1e1900 */
[----:B------:R-:W-:-:S04]  /*02e0*/  @!P0 VIADD R13, R11, 0x2 ;  /* 0x000000020b0d8836 */ /* 0x000fc80000000000 */
        /* <DEDUP_REMOVED lines=9> */
[----:B------:R-:W-:-:S05]  /*0380*/  @!P0 IADD3 R13, PT, PT, R11, 0x4, RZ ;  /* 0x000000040b0d8810 */ /* 0x000fca0007ffe0ff */
        /* <DEDUP_REMOVED lines=56> */
[----:B------:R-:W2:Y:S01]  /*0710*/  LDG.E R9, desc[UR6][R8.64] ;  /* 0x0000000608097981 */ /* 0x000ea2000c1e1900 */
[----:B------:R-:W-:-:S04]  /*0720*/  IADD3 R10, PT, PT, R10, 0x10, RZ ;  /* 0x000000100a0a7810 */ /* 0x000fc80007ffe0ff */
[----:B------:R-:W-:Y:S01]  /*0730*/  ISETP.NE.AND P1, PT, R10, RZ, PT ;  /* 0x000000ff0a00720c */ /* 0x000fe20003f25270 */
[----:B------:R-:W-:Y:S01]  /*0740*/  VIADD R11, R11, 0x10 ;  /* 0x000000100b0b7836 */ /* 0x000fe20000000000 */
[----:B--2---:R-:W-:-:S04]  /*0750*/  ISETP.GE.AND P0, PT, R0, R9, PT ;  /* 0x000000090000720c */ /* 0x004fc80003f06270 */
[----:B------:R-:W-:-:S07]  /*0760*/  SEL R0, R11, R13, !P0 ;  /* 0x0000000d0b007207 */ /* 0x000fce0004000000 */
[----:B------:R-:W-:Y:S05]  /*0770*/  @P1 BRA `(.L_x_5) ;  /* 0xfffffff800a41947 */ /* 0x000fea000383ffff */
[----:B------:R-:W-:Y:S05]  /*0780*/  BSYNC.RECONVERGENT B2 ;  /* 0x0000000000027941 */ /* 0x000fea0003800200 */
.L_x_4:
[----:B------:R-:W-:-:S07]  /*0790*/  VIADD R11, R11, 0x1 ;  /* 0x000000010b0b7836 */ /* 0x000fce0000000000 */
.L_x_3:
[----:B0-----:R-:W-:Y:S05]  /*07a0*/  BSYNC.RECONVERGENT B1 ;  /* 0x0000000000017941 */ /* 0x001fea0003800200 */
.L_x_2:
[----:B------:R-:W-:-:S13]  /*07b0*/  ISETP.NE.AND P0, PT, R12, RZ, PT ;  /* 0x000000ff0c00720c */ /* 0x000fda0003f05270 */
[----:B------:R-:W-:Y:S05]  /*07c0*/  @!P0 BRA `(.L_x_1) ;  /* 0x0000000400748947 */ /* 0x000fea0003800000 */
[----:B------:R-:W-:Y:S01]  /*07d0*/  ISETP.GE.U32.AND P1, PT, R12, 0x8, PT ;  /* 0x000000080c00780c */ /* 0x000fe20003f26070 */
[----:B------:R-:W-:Y:S01]  /*07e0*/  BSSY.RECONVERGENT B1, `(.L_x_6) ;  /* 0x0000030000017945 */ /* 0x000fe20003800200 */
[----:B------:R-:W-:-:S04]  /*07f0*/  LOP3.LUT R10, R3, 0x7, RZ, 0xc0, !PT ;  /* 0x00000007030a7812 */ /* 0x000fc800078ec0ff */
[----:B------:R-:W-:-:S07]  /*0800*/  ISETP.NE.AND P0, PT, R10, RZ, PT ;  /* 0x000000ff0a00720c */ /* 0x000fce0003f05270 */
[----:B------:R-:W-:Y:S06]  /*0810*/  @!P1 BRA `(.L_x_7) ;  /* 0x0000000000b09947 */ /* 0x000fec0003800000 */
[----:B------:R-:W0:Y:S02]  /*0820*/  LDC.64 R8, c[0x0][0x380] ;  /* 0x0000e000ff087b82 */ /* 0x000e240000000a00 */
[----:B0-----:R-:W-:-:S04]  /*0830*/  IMAD.WIDE R14, R0, 0x4, R8 ;  /* 0x00000004000e7825 */ /* 0x001fc800078e0208 */
[----:B------:R-:W-:Y:S02]  /*0840*/  IMAD.WIDE R4, R11, 0x4, R8 ;  /* 0x000000040b047825 */ /* 0x000fe400078e0208 */
[----:B------:R-:W2:Y:S04]  /*0850*/  LDG.E R15, desc[UR6][R14.64] ;  /* 0x000000060e0f7981 */ /* 0x000ea8000c1e1900 */
        /* <DEDUP_REMOVED lines=36> */
[----:B--2---:R-:W-:-:S13]  /*0aa0*/  ISETP.GE.AND P1, PT, R0, R9, PT ;  /* 0x000000090000720c */ /* 0x004fda0003f26270 */
[C---:B------:R-:W-:Y:S01]  /*0ab0*/  @!P1 IADD3 R13, PT, PT, R11.reuse, 0x7, RZ ;  /* 0x000000070b0d9810 */ /* 0x040fe20007ffe0ff */
[----:B------:R-:W-:-:S04]  /*0ac0*/  VIADD R11, R11, 0x8 ;  /* 0x000000080b0b7836 */ /* 0x000fc80000000000 */
[----:B------:R-:W-:-:S07]  /*0ad0*/  IMAD.MOV.U32 R0, RZ, RZ, R13 ;  /* 0x000000ffff007224 */ /* 0x000fce00078e000d */
.L_x_7:
[----:B------:R-:W-:Y:S05]  /*0ae0*/  BSYNC.RECONVERGENT B1 ;  /* 0x0000000000017941 */ /* 0x000fea0003800200 */
.L_x_6:
        /* <DEDUP_REMOVED lines=8> */
[C---:B------:R-:W-:Y:S02]  /*0b70*/  IMAD.WIDE R4, R11.reuse, 0x4, R8 ;  /* 0x000000040b047825 */ /* 0x040fe400078e0208 */
[----:B------:R-:W2:Y:S04]  /*0b80*/  LDG.E R13, desc[UR6][R12.64] ;  /* 0x000000060c0d7981 */ /* 0x000ea8000c1e1900 */
[----:B------:R-:W2:Y:S02]  /*0b90*/  LDG.E R10, desc[UR6][R4.64] ;  /* 0x00000006040a7981 */ /* 0x000ea4000c1e1900 */
[----:B--2---:R-:W-:Y:S02]  /*0ba0*/  ISETP.GE.AND P1, PT, R10, R13, PT ;  /* 0x0000000d0a00720c */ /* 0x004fe40003f26270 */
[----:B------:R-:W2:Y:S02]  /*0bb0*/  LDG.E R10, desc[UR6][R4.64+0x4] ;  /* 0x00000406040a7981 */ /* 0x000ea4000c1e1900 */
[----:B------:R-:W-:-:S05]  /*0bc0*/  SEL R0, R11, R0, !P1 ;  /* 0x000000000b007207 */ /* 0x000fca0004800000 */
        /* <DEDUP_REMOVED lines=13> */
[C---:B------:R-:W-:Y:S01]  /*0ca0*/  @!P1 VIADD R0, R11.reuse, 0x3 ;  /* 0x000000030b009836 */ /* 0x040fe20000000000 */
[----:B------:R-:W-:-:S07]  /*0cb0*/  IADD3 R11, PT, PT, R11, 0x4, RZ ;  /* 0x000000040b0b7810 */ /* 0x000fce0007ffe0ff */
.L_x_9:
[----:B------:R-:W-:Y:S05]  /*0cc0*/  BSYNC.RECONVERGENT B1 ;  /* 0x0000000000017941 */ /* 0x000fea0003800200 */
.L_x_8:
[----:B------:R-:W-:Y:S05]  /*0cd0*/  @!P0 BRA `(.L_x_1) ;  /* 0x0000000000308947 */ /* 0x000fea0003800000 */
[----:B------:R-:W0:Y:S01]  /*0ce0*/  LDC.64 R8, c[0x0][0x380] ;  /* 0x0000e000ff087b82 */ /* 0x000e220000000a00 */
[----:B------:R-:W-:-:S07]  /*0cf0*/  IMAD.MOV R3, RZ, RZ, -R3 ;  /* 0x000000ffff037224 */ /* 0x000fce00078e0a03 */
.L_x_10:
[----:B0-----:R-:W-:-:S04]  /*0d00*/  IMAD.WIDE R4, R11, 0x4, R8 ;  /* 0x000000040b047825 */ /* 0x001fc800078e0208 */
[----:B------:R-:W-:Y:S02]  /*0d10*/  IMAD.WIDE R12, R0, 0x4, R8 ;  /* 0x00000004000c7825 */ /* 0x000fe400078e0208 */
[----:B------:R-:W2:Y:S04]  /*0d20*/  LDG.E R4, desc[UR6][R4.64] ;  /* 0x0000000604047981 */ /* 0x000ea8000c1e1900 */
[----:B------:R-:W2:Y:S01]  /*0d30*/  LDG.E R13, desc[UR6][R12.64] ;  /* 0x000000060c0d7981 */ /* 0x000ea2000c1e1900 */
[----:B------:R-:W-:-:S05]  /*0d40*/  VIADD R3, R3, 0x1 ;  /* 0x0000000103037836 */ /* 0x000fca0000000000 */
[----:B------:R-:W-:Y:S02]  /*0d50*/  ISETP.NE.AND P1, PT, R3, RZ, PT ;  /* 0x000000ff0300720c */ /* 0x000fe40003f25270 */
[----:B--2---:R-:W-:-:S04]  /*0d60*/  ISETP.GE.AND P0, PT, R4, R13, PT ;  /* 0x0000000d0400720c */ /* 0x004fc80003f06270 */
[C---:B------:R-:W-:Y:S02]  /*0d70*/  SEL R0, R11.reuse, R0, !P0 ;  /* 0x000000000b007207 */ /* 0x040fe40004000000 */
[----:B------:R-:W-:-:S05]  /*0d80*/  IADD3 R11, PT, PT, R11, 0x1, RZ ;  /* 0x000000010b0b7810 */ /* 0x000fca0007ffe0ff */
[----:B------:R-:W-:Y:S05]  /*0d90*/  @P1 BRA `(.L_x_10) ;  /* 0xfffffffc00d81947 */ /* 0x000fea000383ffff */
.L_x_1:
[----:B0-----:R-:W-:Y:S05]  /*0da0*/  BSYNC.RECONVERGENT B0 ;  /* 0x0000000000007941 */ /* 0x001fea0003800200 */
.L_x_0:
[----:B------:R-:W0:Y:S01]  /*0db0*/  LDC.64 R4, c[0x0][0x380] ;  /* 0x0000e000ff047b82 */ /* 0x000e220000000a00 */
[----:B------:R-:W-:Y:S01]  /*0dc0*/  ISETP.NE.AND P0, PT, R0, R2, PT ;  /* 0x000000020000720c */ /* 0x000fe20003f05270 */
[----:B------:R-:W-:Y:S01]  /*0dd0*/  IMAD.MOV.U32 R11, RZ, RZ, R2 ;  /* 0x000000ffff0b7224 */ /* 0x000fe200078e0002 */
[----:B------:R-:W-:Y:S01]  /*0de0*/  MOV R12, 0x0 ;  /* 0x00000000000c7802 */ /* 0x000fe20000000f00 */
[----:B------:R-:W1:Y:S01]  /*0df0*/  LDCU.64 UR4, c[0x4][0x8] ;  /* 0x01000100ff0477ac */ /* 0x000e620008000a00 */
[----:B0-----:R-:W-:-:S09]  /*0e00*/  IMAD.WIDE R8, R2, 0x4, R4 ;  /* 0x0000000402087825 */ /* 0x001fd200078e0204 */
[----:B------:R-:W-:Y:S01]  /*0e10*/  @P0 IMAD.WIDE R4, R0, 0x4, R4 ;  /* 0x0000000400040825 */ /* 0x000fe200078e0204 */
[----:B------:R-:W2:Y:S04]  /*0e20*/  LDG.E R10, desc[UR6][R8.64] ;  /* 0x00000006080a7981 */ /* 0x000ea8000c1e1900 */
[----:B------:R-:W3:Y:S01]  /*0e30*/  @P0 LDG.E R13, desc[UR6][R4.64] ;  /* 0x00000006040d0981 */ /* 0x000ee2000c1e1900 */
[----:B--2---:R-:W-:-:S03]  /*0e40*/  @!P0 IMAD.MOV.U32 R3, RZ, RZ, R10 ;  /* 0x000000ffff038224 */ /* 0x004fc600078e000a */
[----:B---3--:R0:W-:Y:S04]  /*0e50*/  @P0 STG.E desc[UR6][R8.64], R13 ;  /* 0x0000000d08000986 */ /* 0x0081e8000c101906 */
[----:B------:R1:W-:Y:S04]  /*0e60*/  @P0 STG.E desc[UR6][R4.64], R10 ;  /* 0x0000000a04000986 */ /* 0x0003e8000c101906 */
[----:B------:R-:W2:Y:S04]  /*0e70*/  @P0 LDG.E R3, desc[UR6][R8.64] ;  /* 0x0000000608030981 */ /* 0x000ea8000c1e1900 */
[----:B------:R3:W-:Y:S01]  /*0e80*/  STL [R1+0x10], R0 ;  /* 0x0000100001007387 */ /* 0x0007e20000100800 */
[----:B0-----:R-:W0:Y:S03]  /*0e90*/  LDC.64 R12, c[0x4][R12] ;  /* 0x010000000c0c7b82 */ /* 0x001e260000000a00 */
[----:B------:R3:W-:Y:S01]  /*0ea0*/  STL.64 [R1+0x8], R10 ;  /* 0x0000080a01007387 */ /* 0x0007e20000100a00 */
[----:B-1----:R-:W-:Y:S01]  /*0eb0*/  MOV R4, UR4 ;  /* 0x0000000400047c02 */ /* 0x002fe20008000f00 */
[----:B------:R-:W-:-:S02]  /*0ec0*/  IMAD.U32 R5, RZ, RZ, UR5 ;  /* 0x00000005ff057e24 */ /* 0x000fc4000f8e00ff */
[----:B0-2---:R3:W-:Y:S05]  /*0ed0*/  STL.64 [R1], R2 ;  /* 0x0000000201007387 */ /* 0x0057ea0000100a00 */
[----:B------:R-:W-:-:S07]  /*0ee0*/  LEPC R20, `(.L_x_11) ;  /* 0x000000001014794e */ /* 0x000fce0000000000 */
[----:B---3--:R-:W-:Y:S05]  /*0ef0*/  CALL.ABS.NOINC R12 ;  /* 0x000000000c007343 */ /* 0x008fea0003c00000 */
.L_x_11:
[----:B------:R-:W-:Y:S05]  /*0f00*/  EXIT ;  /* 0x000000000000794d */ /* 0x000fea0003800000 */
.L_x_12:
[----:B------:R-:W-:-:S00]  /*0f10*/  BRA `(.L_x_12) ;  /* 0xfffffffc00fc7947 */ /* 0x000fc0000383ffff */
[----:B------:R-:W-:-:S00]  /*0f20*/  NOP ;  /* 0x0000000000007918 */ /* 0x000fc00000000000 */
        /* <DEDUP_REMOVED lines=13> */
.L_x_13:


//--------------------- .nv.global.init           --------------------------
	.section	.nv.global.init,"aw",@progbits
.nv.global.init:
	.type		$str,@object
	.size		$str,(.L_0 - $str)
$str:
        /*0000*/ 	.byte	0x54, 0x68, 0x72, 0x65, 0x61, 0x64, 0x20, 0x25, 0x64, 0x3a, 0x20, 0x53, 0x77, 0x61, 0x70, 0x70
        /*0010*/ 	.byte	0x65, 0x64, 0x20, 0x25, 0x64, 0x20, 0x77, 0x69, 0x74, 0x68, 0x20, 0x25, 0x64, 0x2c, 0x20, 0x63
        /*0020*/ 	.byte	0x6f, 0x7a, 0x20, 0x69, 0x20, 0x3d, 0x20, 0x25, 0x64, 0x20, 0x61, 0x6e, 0x64, 0x20, 0x6d, 0x69
        /*0030*/ 	.byte	0x6e, 0x69, 0x64, 0x78, 0x20, 0x3d, 0x20, 0x25, 0x64, 0x0a, 0x00
.L_0:


//--------------------- .nv.shared.reserved.0     --------------------------
	.section	.nv.shared.reserved.0,"aw",@nobits
	.weak		__nv_reservedSMEM_offset_0_alias
	.size		__nv_reservedSMEM_offset_0_alias, 0, 64
	.other		__nv_reservedSMEM_offset_0_alias,@"STO_CUDA_RESERVED_SHARED STV_DEFAULT"
__nv_reservedSMEM_offset_0_alias:
	.zero		0
	.zero		64


//--------------------- .nv.constant0._Z16swapMinAheadOfMePii --------------------------
	.section	.nv.constant0._Z16swapMinAheadOfMePii,"a",@progbits
	.sectionflags	@""
	.align	4
.nv.constant0._Z16swapMinAheadOfMePii:
	.zero		908


//--------------------- SYMBOLS --------------------------

	.type		.nv.reservedSmem.offset0,@object
	.size		.nv.reservedSmem.offset0,0x4
	.type		vprintf,@function
